//
// Generated by NVIDIA NVVM Compiler
//
// Compiler Build ID: CL-36424714
// Cuda compilation tools, release 13.0, V13.0.88
// Based on NVVM 20.0.0
//

.version 9.0
.target sm_100
.address_size 64

	// .globl	build_pipeline_kernel

.visible .entry build_pipeline_kernel(
	.param .u64 build_pipeline_kernel_param_0,
	.param .u64 .ptr .align 1 build_pipeline_kernel_param_1,
	.param .u64 .ptr .align 1 build_pipeline_kernel_param_2,
	.param .u64 .ptr .align 1 build_pipeline_kernel_param_3,
	.param .u64 build_pipeline_kernel_param_4,
	.param .u64 .ptr .align 1 build_pipeline_kernel_param_5
)
{
	.reg .pred 	%p<10>;
	.reg .b32 	%r<17>;
	.reg .b64 	%rd<53>;

	ld.param.u64 	%rd22, [build_pipeline_kernel_param_0];
	ld.param.u64 	%rd23, [build_pipeline_kernel_param_1];
	ld.param.u64 	%rd28, [build_pipeline_kernel_param_2];
	ld.param.u64 	%rd24, [build_pipeline_kernel_param_3];
	ld.param.u64 	%rd25, [build_pipeline_kernel_param_4];
	ld.param.u64 	%rd26, [build_pipeline_kernel_param_5];
	cvta.to.global.u64 	%rd1, %rd28;
	mov.u32 	%r9, %ctaid.x;
	mov.u32 	%r10, %ntid.x;
	mov.u32 	%r11, %tid.x;
	mad.lo.s32 	%r14, %r9, %r10, %r11;
	mov.u32 	%r12, %nctaid.x;
	mul.lo.s32 	%r2, %r10, %r12;
	cvt.u64.u32 	%rd46, %r14;
	setp.le.u64 	%p1, %rd22, %rd46;
	mov.b64 	%rd52, 0;
	@%p1 bra 	$L__BB0_13;
	setp.eq.s64 	%p2, %rd25, 0;
	@%p2 bra 	$L__BB0_8;
	cvta.to.global.u64 	%rd3, %rd24;
	cvta.to.global.u64 	%rd4, %rd26;
	add.s64 	%rd30, %rd25, -1;
	and.b64  	%rd5, %rd30, 4294967294;
	mov.b64 	%rd52, 0;
$L__BB0_3:
	shl.b64 	%rd31, %rd46, 3;
	add.s64 	%rd32, %rd1, %rd31;
	ld.global.nc.u64 	%rd33, [%rd32];
	setp.lt.s64 	%p3, %rd33, 2;
	@%p3 bra 	$L__BB0_12;
	add.s64 	%rd35, %rd3, %rd31;
	ld.global.nc.u64 	%rd12, [%rd35];
	mul.lo.s64 	%rd50, %rd12, 2899336981;
	mov.b32 	%r16, 0;
$L__BB0_5:
	and.b64  	%rd15, %rd5, %rd50;
	shl.b64 	%rd36, %rd15, 3;
	add.s64 	%rd16, %rd4, %rd36;
	ld.global.u64 	%rd37, [%rd16];
	setp.ne.s64 	%p4, %rd37, -1;
	@%p4 bra 	$L__BB0_10;
	atom.relaxed.global.cas.b64 	%rd38, [%rd16], -1, %rd12;
	setp.ne.s64 	%p5, %rd38, -1;
	@%p5 bra 	$L__BB0_10;
	st.global.u64 	[%rd16+8], %rd52;
	bra.uni 	$L__BB0_11;
$L__BB0_8:
	mov.b64 	%rd52, 0;
$L__BB0_9:
	shl.b64 	%rd41, %rd46, 3;
	add.s64 	%rd42, %rd1, %rd41;
	ld.global.nc.u64 	%rd43, [%rd42];
	setp.gt.s64 	%p8, %rd43, 1;
	selp.u64 	%rd44, 1, 0, %p8;
	add.s64 	%rd52, %rd52, %rd44;
	add.s32 	%r14, %r14, %r2;
	cvt.u64.u32 	%rd46, %r14;
	setp.gt.u64 	%p9, %rd22, %rd46;
	@%p9 bra 	$L__BB0_9;
	bra.uni 	$L__BB0_13;
$L__BB0_10:
	add.s32 	%r16, %r16, 1;
	add.s64 	%rd50, %rd15, 2;
	cvt.u64.u32 	%rd39, %r16;
	setp.gt.u64 	%p6, %rd25, %rd39;
	@%p6 bra 	$L__BB0_5;
$L__BB0_11:
	add.s64 	%rd52, %rd52, 1;
$L__BB0_12:
	add.s32 	%r14, %r14, %r2;
	cvt.u64.u32 	%rd46, %r14;
	setp.gt.u64 	%p7, %rd22, %rd46;
	@%p7 bra 	$L__BB0_3;
$L__BB0_13:
	cvta.to.global.u64 	%rd45, %rd23;
	st.global.u64 	[%rd45], %rd52;
	ret;

}
	// .globl	aggregation_kernel
.visible .entry aggregation_kernel(
	.param .u64 aggregation_kernel_param_0,
	.param .u64 .ptr .align 1 aggregation_kernel_param_1,
	.param .u64 .ptr .align 1 aggregation_kernel_param_2,
	.param .u64 .ptr .align 1 aggregation_kernel_param_3,
	.param .u64 aggregation_kernel_param_4,
	.param .u64 .ptr .align 1 aggregation_kernel_param_5
)
{
	.reg .pred 	%p<8>;
	.reg .b32 	%r<26>;
	.reg .b64 	%rd<29>;

	ld.param.u64 	%rd11, [aggregation_kernel_param_0];
	ld.param.u64 	%rd12, [aggregation_kernel_param_1];
	ld.param.u64 	%rd13, [aggregation_kernel_param_2];
	ld.param.u64 	%rd14, [aggregation_kernel_param_3];
	ld.param.u64 	%rd15, [aggregation_kernel_param_4];
	ld.param.u64 	%rd16, [aggregation_kernel_param_5];
	mov.u32 	%r15, %ctaid.x;
	mov.u32 	%r1, %ntid.x;
	mov.u32 	%r16, %tid.x;
	mad.lo.s32 	%r22, %r15, %r1, %r16;
	cvt.u64.u32 	%rd28, %r22;
	setp.le.u64 	%p1, %rd11, %rd28;
	@%p1 bra 	$L__BB1_10;
	cvta.to.global.u64 	%rd2, %rd16;
	setp.eq.s64 	%p2, %rd15, 0;
	@%p2 bra 	$L__BB1_10;
	shl.b64 	%rd17, %rd28, 3;
	add.s64 	%rd3, %rd2, %rd17;
	mov.u32 	%r17, %nctaid.x;
	mul.lo.s32 	%r3, %r1, %r17;
	cvta.to.global.u64 	%rd4, %rd12;
	cvta.to.global.u64 	%rd5, %rd13;
	cvta.to.global.u64 	%rd6, %rd14;
	cvt.u32.u64 	%r18, %rd15;
	add.s32 	%r19, %r18, -1;
	and.b32  	%r4, %r19, -2;
$L__BB1_3:
	shl.b64 	%rd18, %rd28, 3;
	add.s64 	%rd19, %rd4, %rd18;
	ld.global.nc.u64 	%rd20, [%rd19];
	setp.lt.s64 	%p3, %rd20, 2;
	@%p3 bra 	$L__BB1_9;
	add.s64 	%rd22, %rd5, %rd18;
	ld.global.nc.u64 	%rd8, [%rd22];
	cvt.u32.u64 	%r20, %rd8;
	mul.lo.s32 	%r25, %r20, -1395630315;
$L__BB1_5:
	mov.b32 	%r24, 0;
$L__BB1_6:
	and.b32  	%r10, %r4, %r25;
	mul.wide.u32 	%rd23, %r10, 8;
	add.s64 	%rd24, %rd6, %rd23;
	ld.global.nc.u64 	%rd9, [%rd24];
	setp.eq.s64 	%p4, %rd9, %rd8;
	@%p4 bra 	$L__BB1_11;
	setp.eq.s64 	%p5, %rd9, -1;
	@%p5 bra 	$L__BB1_9;
	add.s32 	%r24, %r24, 1;
	add.s32 	%r25, %r10, 2;
	cvt.u64.u32 	%rd25, %r24;
	setp.gt.u64 	%p6, %rd15, %rd25;
	@%p6 bra 	$L__BB1_6;
$L__BB1_9:
	add.s32 	%r22, %r22, %r3;
	cvt.u64.u32 	%rd28, %r22;
	setp.gt.u64 	%p7, %rd11, %rd28;
	@%p7 bra 	$L__BB1_3;
$L__BB1_10:
	ret;
$L__BB1_11:
	ld.global.u64 	%rd26, [%rd3];
	add.s64 	%rd27, %rd26, 1;
	st.global.u64 	[%rd3], %rd27;
	add.s32 	%r25, %r10, 2;
	bra.uni 	$L__BB1_5;

}


// ===== COMPILED SASS (sm_100) =====

	.target	sm_100

	.elftype	@"ET_EXEC"


//--------------------- .note.nv.tkinfo           --------------------------
	.section	.note.nv.tkinfo,"",@"SHT_NOTE"
	.sectionflags	@"SHF_NOTE_NV_TKINFO"
	.tkinfo
        /*0018*/ 	.word	0x00000002
        /*0030*/ 	.string	""
        /*0030*/ 	.string	"ptxas"
        /*0030*/ 	.string	"Cuda compilation tools, release 13.0, V13.0.88"
        /*0030*/ 	.string	"Build cuda_13.0.r13.0/compiler.36424714_0"
        /*0030*/ 	.string	"-arch sm_100 -m 64 "



//--------------------- .note.nv.cuinfo           --------------------------
	.section	.note.nv.cuinfo,"",@"SHT_NOTE"
	.sectionflags	@"SHF_NOTE_NV_CUINFO"
        /*0018*/ 	.short	0x0002
        /*001a*/ 	.short	0x0064
        /*001c*/ 	.short	0x0082
	.zero		2


//--------------------- .nv.info                  --------------------------
	.section	.nv.info,"",@"SHT_CUDA_INFO"
	.align	4


	//----- nvinfo : EIATTR_REGCOUNT
	.align		4
        /*0000*/ 	.byte	0x04, 0x2f
        /*0002*/ 	.short	(.L_1 - .L_0)
	.align		4
.L_0:
        /*0004*/ 	.word	index@(build_pipeline_kernel)
        /*0008*/ 	.word	0x00000011


	//----- nvinfo : EIATTR_FRAME_SIZE
	.align		4
.L_1:
        /*000c*/ 	.byte	0x04, 0x11
        /*000e*/ 	.short	(.L_3 - .L_2)
	.align		4
.L_2:
        /*0010*/ 	.word	index@(build_pipeline_kernel)
        /*0014*/ 	.word	0x00000000


	//----- nvinfo : EIATTR_REGCOUNT
	.align		4
.L_3:
        /*0018*/ 	.byte	0x04, 0x2f
        /*001a*/ 	.short	(.L_5 - .L_4)
	.align		4
.L_4:
        /*001c*/ 	.word	index@(aggregation_kernel)
        /*0020*/ 	.word	0x0000000f


	//----- nvinfo : EIATTR_FRAME_SIZE
	.align		4
.L_5:
        /*0024*/ 	.byte	0x04, 0x11
        /*0026*/ 	.short	(.L_7 - .L_6)
	.align		4
.L_6:
        /*0028*/ 	.word	index@(aggregation_kernel)
        /*002c*/ 	.word	0x00000000


	//----- nvinfo : EIATTR_MIN_STACK_SIZE
	.align		4
.L_7:
        /*0030*/ 	.byte	0x04, 0x12
        /*0032*/ 	.short	(.L_9 - .L_8)
	.align		4
.L_8:
        /*0034*/ 	.word	index@(aggregation_kernel)
        /*0038*/ 	.word	0x00000000


	//----- nvinfo : EIATTR_MIN_STACK_SIZE
	.align		4
.L_9:
        /*003c*/ 	.byte	0x04, 0x12
        /*003e*/ 	.short	(.L_11 - .L_10)
	.align		4
.L_10:
        /*0040*/ 	.word	index@(build_pipeline_kernel)
        /*0044*/ 	.word	0x00000000
.L_11:


//--------------------- .nv.compat                --------------------------
	.section	.nv.compat,"",@"SHT_CUDA_COMPAT_INFO"
	.align	4
        /*0000*/ 	.byte	0x02, 0x09, 0x00, 0x00, 0x02, 0x02, 0x01, 0x00, 0x02, 0x05, 0x05, 0x00, 0x03, 0x07, 0x01, 0x01
        /*0010*/ 	.byte	0x02, 0x03, 0x00, 0x00, 0x02, 0x06, 0x01, 0x00, 0x04, 0x0b, 0x08, 0x00, 0x09, 0x00, 0x00, 0x00
        /*0020*/ 	.byte	0x00, 0x00, 0x00, 0x00


//--------------------- .nv.info.aggregation_kernel --------------------------
	.section	.nv.info.aggregation_kernel,"",@"SHT_CUDA_INFO"
	.sectionflags	@""
	.align	4


	//----- nvinfo : EIATTR_CUDA_API_VERSION
	.align		4
        /*0000*/ 	.byte	0x04, 0x37
        /*0002*/ 	.short	(.L_13 - .L_12)
.L_12:
        /*0004*/ 	.word	0x00000082


	//----- nvinfo : EIATTR_KPARAM_INFO
	.align		4
.L_13:
        /*0008*/ 	.byte	0x04, 0x17
        /*000a*/ 	.short	(.L_15 - .L_14)
.L_14:
        /*000c*/ 	.word	0x00000000
        /*0010*/ 	.short	0x0005
        /*0012*/ 	.short	0x0028
        /*0014*/ 	.byte	0x00, 0xf5, 0x21, 0x00


	//----- nvinfo : EIATTR_KPARAM_INFO
	.align		4
.L_15:
        /*0018*/ 	.byte	0x04, 0x17
        /*001a*/ 	.short	(.L_17 - .L_16)
.L_16:
        /*001c*/ 	.word	0x00000000
        /*0020*/ 	.short	0x0004
        /*0022*/ 	.short	0x0020
        /*0024*/ 	.byte	0x00, 0xf0, 0x21, 0x00


	//----- nvinfo : EIATTR_KPARAM_INFO
	.align		4
.L_17:
        /*0028*/ 	.byte	0x04, 0x17
        /*002a*/ 	.short	(.L_19 - .L_18)
.L_18:
        /*002c*/ 	.word	0x00000000
        /*0030*/ 	.short	0x0003
        /*0032*/ 	.short	0x0018
        /*0034*/ 	.byte	0x00, 0xf5, 0x21, 0x00


	//----- nvinfo : EIATTR_KPARAM_INFO
	.align		4
.L_19:
        /*0038*/ 	.byte	0x04, 0x17
        /*003a*/ 	.short	(.L_21 - .L_20)
.L_20:
        /*003c*/ 	.word	0x00000000
        /*0040*/ 	.short	0x0002
        /*0042*/ 	.short	0x0010
        /*0044*/ 	.byte	0x00, 0xf5, 0x21, 0x00


	//----- nvinfo : EIATTR_KPARAM_INFO
	.align		4
.L_21:
        /*0048*/ 	.byte	0x04, 0x17
        /*004a*/ 	.short	(.L_23 - .L_22)
.L_22:
        /*004c*/ 	.word	0x00000000
        /*0050*/ 	.short	0x0001
        /*0052*/ 	.short	0x0008
        /*0054*/ 	.byte	0x00, 0xf5, 0x21, 0x00


	//----- nvinfo : EIATTR_KPARAM_INFO
	.align		4
.L_23:
        /*0058*/ 	.byte	0x04, 0x17
        /*005a*/ 	.short	(.L_25 - .L_24)
.L_24:
        /*005c*/ 	.word	0x00000000
        /*0060*/ 	.short	0x0000
        /*0062*/ 	.short	0x0000
        /*0064*/ 	.byte	0x00, 0xf0, 0x21, 0x00


	//----- nvinfo : EIATTR_SPARSE_MMA_MASK
	.align		4
.L_25:
        /*0068*/ 	.byte	0x03, 0x50
        /*006a*/ 	.short	0x0000


	//----- nvinfo : EIATTR_MAXREG_COUNT
	.align		4
        /*006c*/ 	.byte	0x03, 0x1b
        /*006e*/ 	.short	0x00ff


	//----- nvinfo : EIATTR_MERCURY_ISA_VERSION
	.align		4
        /*0070*/ 	.byte	0x03, 0x5f
        /*0072*/ 	.short	0x0101


	//----- nvinfo : EIATTR_VRC_CTA_INIT_COUNT
	.align		4
        /*0074*/ 	.byte	0x02, 0x4a
	.zero		1
	.zero		1


	//----- nvinfo : EIATTR_EXIT_INSTR_OFFSETS
	.align		4
        /*0078*/ 	.byte	0x04, 0x1c
        /*007a*/ 	.short	(.L_27 - .L_26)


	//   ....[0]....
.L_26:
        /*007c*/ 	.word	0x00000080


	//   ....[1]....
        /*0080*/ 	.word	0x000000c0


	//   ....[2]....
        /*0084*/ 	.word	0x00000430


	//----- nvinfo : EIATTR_CRS_STACK_SIZE
	.align		4
.L_27:
        /*0088*/ 	.byte	0x04, 0x1e
        /*008a*/ 	.short	(.L_29 - .L_28)
.L_28:
        /*008c*/ 	.word	0x00000000


	//----- nvinfo : EIATTR_CBANK_PARAM_SIZE
	.align		4
.L_29:
        /*0090*/ 	.byte	0x03, 0x19
        /*0092*/ 	.short	0x0030


	//----- nvinfo : EIATTR_PARAM_CBANK
	.align		4
        /*0094*/ 	.byte	0x04, 0x0a
        /*0096*/ 	.short	(.L_31 - .L_30)
	.align		4
.L_30:
        /*0098*/ 	.word	index@(.nv.constant0.aggregation_kernel)
        /*009c*/ 	.short	0x0380
        /*009e*/ 	.short	0x0030


	//----- nvinfo : EIATTR_SW_WAR
	.align		4
.L_31:
        /*00a0*/ 	.byte	0x04, 0x36
        /*00a2*/ 	.short	(.L_33 - .L_32)
.L_32:
        /*00a4*/ 	.word	0x00000008
.L_33:


//--------------------- .nv.info.build_pipeline_kernel --------------------------
	.section	.nv.info.build_pipeline_kernel,"",@"SHT_CUDA_INFO"
	.sectionflags	@""
	.align	4


	//----- nvinfo : EIATTR_CUDA_API_VERSION
	.align		4
        /*0000*/ 	.byte	0x04, 0x37
        /*0002*/ 	.short	(.L_35 - .L_34)
.L_34:
        /*0004*/ 	.word	0x00000082


	//----- nvinfo : EIATTR_KPARAM_INFO
	.align		4
.L_35:
        /*0008*/ 	.byte	0x04, 0x17
        /*000a*/ 	.short	(.L_37 - .L_36)
.L_36:
        /*000c*/ 	.word	0x00000000
        /*0010*/ 	.short	0x0005
        /*0012*/ 	.short	0x0028
        /*0014*/ 	.byte	0x00, 0xf5, 0x21, 0x00


	//----- nvinfo : EIATTR_KPARAM_INFO
	.align		4
.L_37:
        /*0018*/ 	.byte	0x04, 0x17
        /*001a*/ 	.short	(.L_39 - .L_38)
.L_38:
        /*001c*/ 	.word	0x00000000
        /*0020*/ 	.short	0x0004
        /*0022*/ 	.short	0x0020
        /*0024*/ 	.byte	0x00, 0xf0, 0x21, 0x00


	//----- nvinfo : EIATTR_KPARAM_INFO
	.align		4
.L_39:
        /*0028*/ 	.byte	0x04, 0x17
        /*002a*/ 	.short	(.L_41 - .L_40)
.L_40:
        /*002c*/ 	.word	0x00000000
        /*0030*/ 	.short	0x0003
        /*0032*/ 	.short	0x0018
        /*0034*/ 	.byte	0x00, 0xf5, 0x21, 0x00


	//----- nvinfo : EIATTR_KPARAM_INFO
	.align		4
.L_41:
        /*0038*/ 	.byte	0x04, 0x17
        /*003a*/ 	.short	(.L_43 - .L_42)
.L_42:
        /*003c*/ 	.word	0x00000000
        /*0040*/ 	.short	0x0002
        /*0042*/ 	.short	0x0010
        /*0044*/ 	.byte	0x00, 0xf5, 0x21, 0x00


	//----- nvinfo : EIATTR_KPARAM_INFO
	.align		4
.L_43:
        /*0048*/ 	.byte	0x04, 0x17
        /*004a*/ 	.short	(.L_45 - .L_44)
.L_44:
        /*004c*/ 	.word	0x00000000
        /*0050*/ 	.short	0x0001
        /*0052*/ 	.short	0x0008
        /*0054*/ 	.byte	0x00, 0xf5, 0x21, 0x00


	//----- nvinfo : EIATTR_KPARAM_INFO
	.align		4
.L_45:
        /*0058*/ 	.byte	0x04, 0x17
        /*005a*/ 	.short	(.L_47 - .L_46)
.L_46:
        /*005c*/ 	.word	0x00000000
        /*0060*/ 	.short	0x0000
        /*0062*/ 	.short	0x0000
        /*0064*/ 	.byte	0x00, 0xf0, 0x21, 0x00


	//----- nvinfo : EIATTR_SPARSE_MMA_MASK
	.align		4
.L_47:
        /*0068*/ 	.byte	0x03, 0x50
        /*006a*/ 	.short	0x0000


	//----- nvinfo : EIATTR_MAXREG_COUNT
	.align		4
        /*006c*/ 	.byte	0x03, 0x1b
        /*006e*/ 	.short	0x00ff


	//----- nvinfo : EIATTR_MERCURY_ISA_VERSION
	.align		4
        /*0070*/ 	.byte	0x03, 0x5f
        /*0072*/ 	.short	0x0101


	//----- nvinfo : EIATTR_VRC_CTA_INIT_COUNT
	.align		4
        /*0074*/ 	.byte	0x02, 0x4a
	.zero		1
	.zero		1


	//----- nvinfo : EIATTR_EXIT_INSTR_OFFSETS
	.align		4
        /*0078*/ 	.byte	0x04, 0x1c
        /*007a*/ 	.short	(.L_49 - .L_48)


	//   ....[0]....
.L_48:
        /*007c*/ 	.word	0x000005e0


	//----- nvinfo : EIATTR_CRS_STACK_SIZE
	.align		4
.L_49:
        /*0080*/ 	.byte	0x04, 0x1e
        /*0082*/ 	.short	(.L_51 - .L_50)
.L_50:
        /*0084*/ 	.word	0x00000000


	//----- nvinfo : EIATTR_CBANK_PARAM_SIZE
	.align		4
.L_51:
        /*0088*/ 	.byte	0x03, 0x19
        /*008a*/ 	.short	0x0030


	//----- nvinfo : EIATTR_PARAM_CBANK
	.align		4
        /*008c*/ 	.byte	0x04, 0x0a
        /*008e*/ 	.short	(.L_53 - .L_52)
	.align		4
.L_52:
        /*0090*/ 	.word	index@(.nv.constant0.build_pipeline_kernel)
        /*0094*/ 	.short	0x0380
        /*0096*/ 	.short	0x0030


	//----- nvinfo : EIATTR_SW_WAR
	.align		4
.L_53:
        /*0098*/ 	.byte	0x04, 0x36
        /*009a*/ 	.short	(.L_55 - .L_54)
.L_54:
        /*009c*/ 	.word	0x00000008
.L_55:


//--------------------- .nv.callgraph             --------------------------
	.section	.nv.callgraph,"",@"SHT_CUDA_CALLGRAPH"
	.align	4
	.sectionentsize	8
	.align		4
        /*0000*/ 	.word	0x00000000
	.align		4
        /*0004*/ 	.word	0xffffffff
	.align		4
        /*0008*/ 	.word	0x00000000
	.align		4
        /*000c*/ 	.word	0xfffffffe
	.align		4
        /*0010*/ 	.word	0x00000000
	.align		4
        /*0014*/ 	.word	0xfffffffd
	.align		4
        /*0018*/ 	.word	0x00000000
	.align		4
        /*001c*/ 	.word	0xfffffffc


//--------------------- .text.aggregation_kernel  --------------------------
	.section	.text.aggregation_kernel,"ax",@progbits
	.align	128
        .global         aggregation_kernel
        .type           aggregation_kernel,@function
        .size           aggregation_kernel,(.L_x_21 - aggregation_kernel)
        .other          aggregation_kernel,@"STO_CUDA_ENTRY STV_DEFAULT"
aggregation_kernel:
.text.aggregation_kernel:
[----:B------:R-:W-:Y:S01]  /*0000*/  LDC R1, c[0x0][0x37c] ;  /* 0x0000df00ff017b82 */ /* 0x000fe20000000800 */
[----:B------:R-:W0:Y:S07]  /*0010*/  S2R R5, SR_TID.X ;  /* 0x0000000000057919 */ /* 0x000e2e0000002100 */
[----:B------:R-:W0:Y:S01]  /*0020*/  S2UR UR4, SR_CTAID.X ;  /* 0x00000000000479c3 */ /* 0x000e220000002500 */
[----:B------:R-:W1:Y:S07]  /*0030*/  LDCU.64 UR6, c[0x0][0x380] ;  /* 0x00007000ff0677ac */ /* 0x000e6e0008000a00 */
[----:B------:R-:W0:Y:S02]  /*0040*/  LDC R6, c[0x0][0x360] ;  /* 0x0000d800ff067b82 */ /* 0x000e240000000800 */
[----:B0-----:R-:W-:-:S05]  /*0050*/  IMAD R5, R6, UR4, R5 ;  /* 0x0000000406057c24 */ /* 0x001fca000f8e0205 */
[----:B-1----:R-:W-:-:S04]  /*0060*/  ISETP.GE.U32.AND P0, PT, R5, UR6, PT ;  /* 0x0000000605007c0c */ /* 0x002fc8000bf06070 */
[----:B------:R-:W-:-:S13]  /*0070*/  ISETP.GE.U32.AND.EX P0, PT, RZ, UR7, PT, P0 ;  /* 0x00000007ff007c0c */ /* 0x000fda000bf06100 */
[----:B------:R-:W-:Y:S05]  /*0080*/  @P0 EXIT ;  /* 0x000000000000094d */ /* 0x000fea0003800000 */
[----:B------:R-:W0:Y:S02]  /*0090*/  LDC.64 R8, c[0x0][0x3a0] ;  /* 0x0000e800ff087b82 */ /* 0x000e240000000a00 */
[----:B0-----:R-:W-:-:S04]  /*00a0*/  ISETP.NE.U32.AND P0, PT, R8, RZ, PT ;  /* 0x000000ff0800720c */ /* 0x001fc80003f05070 */
[----:B------:R-:W-:-:S13]  /*00b0*/  ISETP.NE.AND.EX P0, PT, R9, RZ, PT, P0 ;  /* 0x000000ff0900720c */ /* 0x000fda0003f05300 */
[----:B------:R-:W-:Y:S05]  /*00c0*/  @!P0 EXIT ;  /* 0x000000000000894d */ /* 0x000fea0003800000 */
[----:B------:R-:W0:Y:S01]  /*00d0*/  LDCU.64 UR8, c[0x0][0x3a8] ;  /* 0x00007500ff0877ac */ /* 0x000e220008000a00 */
[----:B------:R-:W-:Y:S02]  /*00e0*/  IMAD.MOV.U32 R7, RZ, RZ, R5 ;  /* 0x000000ffff077224 */ /* 0x000fe400078e0005 */
[----:B------:R-:W-:Y:S01]  /*00f0*/  IMAD.MOV.U32 R0, RZ, RZ, RZ ;  /* 0x000000ffff007224 */ /* 0x000fe200078e00ff */
[----:B------:R-:W1:Y:S01]  /*0100*/  LDCU UR4, c[0x0][0x370] ;  /* 0x00006e00ff0477ac */ /* 0x000e620008000800 */
[----:B------:R-:W-:Y:S01]  /*0110*/  VIADD R4, R8, 0xffffffff ;  /* 0xffffffff08047836 */ /* 0x000fe20000000000 */
[----:B------:R-:W2:Y:S01]  /*0120*/  LDCU.64 UR6, c[0x0][0x358] ;  /* 0x00006b00ff0677ac */ /* 0x000ea20008000a00 */
[----:B0-----:R-:W-:-:S04]  /*0130*/  LEA R2, P0, R7, UR8, 0x3 ;  /* 0x0000000807027c11 */ /* 0x001fc8000f8018ff */
[----:B------:R-:W-:Y:S01]  /*0140*/  LEA.HI.X R3, R7, UR9, R0, 0x3, P0 ;  /* 0x0000000907037c11 */ /* 0x000fe200080f1c00 */
[----:B-1----:R-:W-:-:S08]  /*0150*/  IMAD R6, R6, UR4, RZ ;  /* 0x0000000406067c24 */ /* 0x002fd0000f8e02ff */
.L_x_5:
[----:B------:R-:W0:Y:S01]  /*0160*/  LDCU.64 UR4, c[0x0][0x388] ;  /* 0x00007100ff0477ac */ /* 0x000e220008000a00 */
[C---:B------:R-:W-:Y:S01]  /*0170*/  IMAD.SHL.U32 R10, R7.reuse, 0x8, RZ ;  /* 0x00000008070a7824 */ /* 0x040fe200078e00ff */
[----:B------:R-:W-:-:S04]  /*0180*/  SHF.L.U64.HI R7, R7, 0x3, R0 ;  /* 0x0000000307077819 */ /* 0x000fc80000010200 */
[----:B0-----:R-:W-:-:S04]  /*0190*/  IADD3 R8, P0, PT, R10, UR4, RZ ;  /* 0x000000040a087c10 */ /* 0x001fc8000ff1e0ff */
[----:B------:R-:W-:-:S06]  /*01a0*/  IADD3.X R9, PT, PT, R7, UR5, RZ, P0, !PT ;  /* 0x0000000507097c10 */ /* 0x000fcc00087fe4ff */
[----:B--2---:R-:W2:Y:S01]  /*01b0*/  LDG.E.64.CONSTANT R8, desc[UR6][R8.64] ;  /* 0x0000000608087981 */ /* 0x004ea2000c1e9b00 */
[----:B------:R-:W-:Y:S01]  /*01c0*/  BSSY.RECONVERGENT B0, `(.L_x_0) ;  /* 0x0000020000007945 */ /* 0x000fe20003800200 */
[----:B--2---:R-:W-:-:S04]  /*01d0*/  ISETP.GE.U32.AND P0, PT, R8, 0x2, PT ;  /* 0x000000020800780c */ /* 0x004fc80003f06070 */
[----:B------:R-:W-:-:S13]  /*01e0*/  ISETP.GE.AND.EX P0, PT, R9, RZ, PT, P0 ;  /* 0x000000ff0900720c */ /* 0x000fda0003f06300 */
[----:B------:R-:W-:Y:S05]  /*01f0*/  @!P0 BRA `(.L_x_1) ;  /* 0x0000000000708947 */ /* 0x000fea0003800000 */
[----:B------:R-:W0:Y:S02]  /*0200*/  LDCU.64 UR4, c[0x0][0x390] ;  /* 0x00007200ff0477ac */ /* 0x000e240008000a00 */
[----:B0-----:R-:W-:-:S04]  /*0210*/  IADD3 R8, P0, PT, R10, UR4, RZ ;  /* 0x000000040a087c10 */ /* 0x001fc8000ff1e0ff */
[----:B------:R-:W-:-:S05]  /*0220*/  IADD3.X R9, PT, PT, R7, UR5, RZ, P0, !PT ;  /* 0x0000000507097c10 */ /* 0x000fca00087fe4ff */
[----:B------:R-:W2:Y:S02]  /*0230*/  LDG.E.64.CONSTANT R10, desc[UR6][R8.64] ;  /* 0x00000006080a7981 */ /* 0x000ea4000c1e9b00 */
[----:B--2---:R-:W-:-:S07]  /*0240*/  IMAD R7, R10, -0x532fa0eb, RZ ;  /* 0xacd05f150a077824 */ /* 0x004fce00078e02ff */
.L_x_3:
[----:B0-----:R-:W-:-:S07]  /*0250*/  IMAD.MOV.U32 R12, RZ, RZ, RZ ;  /* 0x000000ffff0c7224 */ /* 0x001fce00078e00ff */
.L_x_4:
[----:B------:R-:W0:Y:S01]  /*0260*/  LDC.64 R8, c[0x0][0x398] ;  /* 0x0000e600ff087b82 */ /* 0x000e220000000a00 */
[----:B------:R-:W-:-:S05]  /*0270*/  LOP3.LUT R7, R7, 0xfffffffe, R4, 0x80, !PT ;  /* 0xfffffffe07077812 */ /* 0x000fca00078e8004 */
[----:B0-----:R-:W-:-:S06]  /*0280*/  IMAD.WIDE.U32 R8, R7, 0x8, R8 ;  /* 0x0000000807087825 */ /* 0x001fcc00078e0008 */
[----:B------:R-:W2:Y:S02]  /*0290*/  LDG.E.64.CONSTANT R8, desc[UR6][R8.64] ;  /* 0x0000000608087981 */ /* 0x000ea4000c1e9b00 */
[----:B--2---:R-:W-:-:S04]  /*02a0*/  ISETP.NE.U32.AND P0, PT, R8, R10, PT ;  /* 0x0000000a0800720c */ /* 0x004fc80003f05070 */
[----:B------:R-:W-:-:S13]  /*02b0*/  ISETP.NE.AND.EX P0, PT, R9, R11, PT, P0 ;  /* 0x0000000b0900720c */ /* 0x000fda0003f05300 */
[----:B------:R-:W-:Y:S05]  /*02c0*/  @P0 BRA `(.L_x_2) ;  /* 0x0000000000180947 */ /* 0x000fea0003800000 */
[----:B------:R-:W2:Y:S01]  /*02d0*/  LDG.E.64 R8, desc[UR6][R2.64] ;  /* 0x0000000602087981 */ /* 0x000ea2000c1e1b00 */
[----:B------:R-:W-:Y:S01]  /*02e0*/  VIADD R7, R7, 0x2 ;  /* 0x0000000207077836 */ /* 0x000fe20000000000 */
[----:B--2---:R-:W-:-:S05]  /*02f0*/  IADD3 R8, P0, PT, R8, 0x1, RZ ;  /* 0x0000000108087810 */ /* 0x004fca0007f1e0ff */
[----:B------:R-:W-:-:S05]  /*0300*/  IMAD.X R9, RZ, RZ, R9, P0 ;  /* 0x000000ffff097224 */ /* 0x000fca00000e0609 */
[----:B------:R0:W-:Y:S01]  /*0310*/  STG.E.64 desc[UR6][R2.64], R8 ;  /* 0x0000000802007986 */ /* 0x0001e2000c101b06 */
[----:B------:R-:W-:Y:S05]  /*0320*/  BRA `(.L_x_3) ;  /* 0xfffffffc00c87947 */ /* 0x000fea000383ffff */
.L_x_2:
[----:B------:R-:W-:-:S04]  /*0330*/  ISETP.NE.U32.AND P0, PT, R8, -0x1, PT ;  /* 0xffffffff0800780c */ /* 0x000fc80003f05070 */
[----:B------:R-:W-:-:S13]  /*0340*/  ISETP.NE.AND.EX P0, PT, R9, -0x1, PT, P0 ;  /* 0xffffffff0900780c */ /* 0x000fda0003f05300 */
[----:B------:R-:W-:Y:S05]  /*0350*/  @!P0 BRA `(.L_x_1) ;  /* 0x0000000000188947 */ /* 0x000fea0003800000 */
[----:B------:R-:W0:Y:S01]  /*0360*/  LDCU.64 UR4, c[0x0][0x3a0] ;  /* 0x00007400ff0477ac */ /* 0x000e220008000a00 */
[----:B------:R-:W-:Y:S02]  /*0370*/  VIADD R12, R12, 0x1 ;  /* 0x000000010c0c7836 */ /* 0x000fe40000000000 */
[----:B------:R-:W-:-:S03]  /*0380*/  VIADD R7, R7, 0x2 ;  /* 0x0000000207077836 */ /* 0x000fc60000000000 */
[----:B0-----:R-:W-:-:S04]  /*0390*/  ISETP.GE.U32.AND P0, PT, R12, UR4, PT ;  /* 0x000000040c007c0c */ /* 0x001fc8000bf06070 */
[----:B------:R-:W-:-:S13]  /*03a0*/  ISETP.GE.U32.AND.EX P0, PT, RZ, UR5, PT, P0 ;  /* 0x00000005ff007c0c */ /* 0x000fda000bf06100 */
[----:B------:R-:W-:Y:S05]  /*03b0*/  @!P0 BRA `(.L_x_4) ;  /* 0xfffffffc00a88947 */ /* 0x000fea000383ffff */
.L_x_1:
[----:B------:R-:W-:Y:S05]  /*03c0*/  BSYNC.RECONVERGENT B0 ;  /* 0x0000000000007941 */ /* 0x000fea0003800200 */
.L_x_0:
[----:B------:R-:W0:Y:S01]  /*03d0*/  LDCU.64 UR4, c[0x0][0x380] ;  /* 0x00007000ff0477ac */ /* 0x000e220008000a00 */
[----:B------:R-:W-:-:S04]  /*03e0*/  IMAD.IADD R7, R6, 0x1, R5 ;  /* 0x0000000106077824 */ /* 0x000fc800078e0205 */
[----:B------:R-:W-:Y:S01]  /*03f0*/  IMAD.MOV.U32 R5, RZ, RZ, R7 ;  /* 0x000000ffff057224 */ /* 0x000fe200078e0007 */
[----:B0-----:R-:W-:-:S04]  /*0400*/  ISETP.GE.U32.AND P0, PT, R7, UR4, PT ;  /* 0x0000000407007c0c */ /* 0x001fc8000bf06070 */
[----:B------:R-:W-:-:S13]  /*0410*/  ISETP.GE.U32.AND.EX P0, PT, RZ, UR5, PT, P0 ;  /* 0x00000005ff007c0c */ /* 0x000fda000bf06100 */
[----:B------:R-:W-:Y:S05]  /*0420*/  @!P0 BRA `(.L_x_5) ;  /* 0xfffffffc004c8947 */ /* 0x000fea000383ffff */
[----:B------:R-:W-:Y:S05]  /*0430*/  EXIT ;  /* 0x000000000000794d */ /* 0x000fea0003800000 */
.L_x_6:
[----:B------:R-:W-:-:S00]  /*0440*/  BRA `(.L_x_6) ;  /* 0xfffffffc00fc7947 */ /* 0x000fc0000383ffff */
[----:B------:R-:W-:-:S00]  /*0450*/  NOP ;  /* 0x0000000000007918 */ /* 0x000fc00000000000 */
        /* <DEDUP_REMOVED lines=10> */
.L_x_21:


//--------------------- .text.build_pipeline_kernel --------------------------
	.section	.text.build_pipeline_kernel,"ax",@progbits
	.align	128
        .global         build_pipeline_kernel
        .type           build_pipeline_kernel,@function
        .size           build_pipeline_kernel,(.L_x_22 - build_pipeline_kernel)
        .other          build_pipeline_kernel,@"STO_CUDA_ENTRY STV_DEFAULT"
build_pipeline_kernel:
.text.build_pipeline_kernel:
[----:B------:R-:W-:Y:S01]  /*0000*/  LDC R1, c[0x0][0x37c] ;  /* 0x0000df00ff017b82 */ /* 0x000fe20000000800 */
[----:B------:R-:W0:Y:S07]  /*0010*/  S2R R9, SR_TID.X ;  /* 0x0000000000097919 */ /* 0x000e2e0000002100 */
[----:B------:R-:W0:Y:S01]  /*0020*/  S2UR UR6, SR_CTAID.X ;  /* 0x00000000000679c3 */ /* 0x000e220000002500 */
[----:B------:R-:W1:Y:S01]  /*0030*/  LDCU.64 UR8, c[0x0][0x380] ;  /* 0x00007000ff0877ac */ /* 0x000e620008000a00 */
[----:B------:R-:W-:Y:S01]  /*0040*/  BSSY B0, `(.L_x_7) ;  /* 0x0000057000007945 */ /* 0x000fe20003800000 */
[----:B------:R-:W-:Y:S01]  /*0050*/  CS2R R2, SRZ ;  /* 0x0000000000027805 */ /* 0x000fe2000001ff00 */
[----:B------:R-:W2:Y:S04]  /*0060*/  LDCU.64 UR4, c[0x0][0x358] ;  /* 0x00006b00ff0477ac */ /* 0x000ea80008000a00 */
[----:B------:R-:W0:Y:S01]  /*0070*/  LDC R0, c[0x0][0x360] ;  /* 0x0000d800ff007b82 */ /* 0x000e220000000800 */
[----:B------:R-:W3:Y:S01]  /*0080*/  LDCU UR7, c[0x0][0x370] ;  /* 0x00006e00ff0777ac */ /* 0x000ee20008000800 */
[----:B------:R-:W4:Y:S01]  /*0090*/  LDCU.64 UR12, c[0x0][0x3a0] ;  /* 0x00007400ff0c77ac */ /* 0x000f220008000a00 */
[----:B------:R-:W0:Y:S01]  /*00a0*/  LDCU.64 UR10, c[0x0][0x3a8] ;  /* 0x00007500ff0a77ac */ /* 0x000e220008000a00 */
[----:B------:R-:W0:Y:S02]  /*00b0*/  LDCU.64 UR14, c[0x0][0x390] ;  /* 0x00007200ff0e77ac */ /* 0x000e240008000a00 */
[----:B0-----:R-:W-:-:S02]  /*00c0*/  IMAD R9, R0, UR6, R9 ;  /* 0x0000000600097c24 */ /* 0x001fc4000f8e0209 */
[----:B---3--:R-:W-:-:S03]  /*00d0*/  IMAD R0, R0, UR7, RZ ;  /* 0x0000000700007c24 */ /* 0x008fc6000f8e02ff */
[----:B-1----:R-:W-:-:S04]  /*00e0*/  ISETP.GE.U32.AND P0, PT, R9, UR8, PT ;  /* 0x0000000809007c0c */ /* 0x002fc8000bf06070 */
[----:B------:R-:W-:-:S13]  /*00f0*/  ISETP.GE.U32.AND.EX P0, PT, RZ, UR9, PT, P0 ;  /* 0x00000009ff007c0c */ /* 0x000fda000bf06100 */
[----:B--2-4-:R-:W-:Y:S05]  /*0100*/  @P0 BRA `(.L_x_8) ;  /* 0x0000000400280947 */ /* 0x014fea0003800000 */
[----:B------:R-:W0:Y:S01]  /*0110*/  LDC.64 R10, c[0x0][0x3a0] ;  /* 0x0000e800ff0a7b82 */ /* 0x000e220000000a00 */
[----:B------:R-:W-:Y:S01]  /*0120*/  IMAD.MOV.U32 R8, RZ, RZ, RZ ;  /* 0x000000ffff087224 */ /* 0x000fe200078e00ff */
[----:B0-----:R-:W-:-:S04]  /*0130*/  ISETP.NE.U32.AND P0, PT, R10, RZ, PT ;  /* 0x000000ff0a00720c */ /* 0x001fc80003f05070 */
[----:B------:R-:W-:Y:S01]  /*0140*/  ISETP.NE.AND.EX P0, PT, R11, RZ, PT, P0 ;  /* 0x000000ff0b00720c */ /* 0x000fe20003f05300 */
[----:B------:R-:W-:-:S12]  /*0150*/  IMAD.MOV.U32 R11, RZ, RZ, R9 ;  /* 0x000000ffff0b7224 */ /* 0x000fd800078e0009 */
[----:B------:R-:W-:Y:S05]  /*0160*/  @!P0 BRA `(.L_x_9) ;  /* 0x0000000000d88947 */ /* 0x000fea0003800000 */
[----:B------:R-:W-:Y:S01]  /*0170*/  VIADD R10, R10, 0xffffffff ;  /* 0xffffffff0a0a7836 */ /* 0x000fe20000000000 */
[----:B------:R-:W-:-:S07]  /*0180*/  CS2R R2, SRZ ;  /* 0x0000000000027805 */ /* 0x000fce000001ff00 */
.L_x_18:
[----:B------:R-:W0:Y:S01]  /*0190*/  LDCU.64 UR6, c[0x0][0x390] ;  /* 0x00007200ff0677ac */ /* 0x000e220008000a00 */
[C---:B------:R-:W-:Y:S01]  /*01a0*/  IMAD.SHL.U32 R6, R11.reuse, 0x8, RZ ;  /* 0x000000080b067824 */ /* 0x040fe200078e00ff */
[----:B------:R-:W-:-:S04]  /*01b0*/  SHF.L.U64.HI R7, R11, 0x3, R8 ;  /* 0x000000030b077819 */ /* 0x000fc80000010208 */
[----:B0-----:R-:W-:-:S04]  /*01c0*/  IADD3 R4, P0, PT, R6, UR6, RZ ;  /* 0x0000000606047c10 */ /* 0x001fc8000ff1e0ff */
[----:B------:R-:W-:-:S06]  /*01d0*/  IADD3.X R5, PT, PT, R7, UR7, RZ, P0, !PT ;  /* 0x0000000707057c10 */ /* 0x000fcc00087fe4ff */
[----:B------:R-:W2:Y:S01]  /*01e0*/  LDG.E.64.CONSTANT R4, desc[UR4][R4.64] ;  /* 0x0000000404047981 */ /* 0x000ea2000c1e9b00 */
[----:B------:R-:W-:Y:S01]  /*01f0*/  BSSY B1, `(.L_x_10) ;  /* 0x0000026000017945 */ /* 0x000fe20003800000 */
[----:B--2---:R-:W-:-:S04]  /*0200*/  ISETP.GE.U32.AND P0, PT, R4, 0x2, PT ;  /* 0x000000020400780c */ /* 0x004fc80003f06070 */
[----:B------:R-:W-:-:S13]  /*0210*/  ISETP.GE.AND.EX P0, PT, R5, RZ, PT, P0 ;  /* 0x000000ff0500720c */ /* 0x000fda0003f06300 */
[----:B------:R-:W-:Y:S05]  /*0220*/  @!P0 BRA `(.L_x_11) ;  /* 0x0000000000888947 */ /* 0x000fea0003800000 */
[----:B------:R-:W0:Y:S02]  /*0230*/  LDCU.64 UR6, c[0x0][0x398] ;  /* 0x00007300ff0677ac */ /* 0x000e240008000a00 */
[----:B0-----:R-:W-:-:S04]  /*0240*/  IADD3 R6, P0, PT, R6, UR6, RZ ;  /* 0x0000000606067c10 */ /* 0x001fc8000ff1e0ff */
[----:B------:R-:W-:-:S06]  /*0250*/  IADD3.X R7, PT, PT, R7, UR7, RZ, P0, !PT ;  /* 0x0000000707077c10 */ /* 0x000fcc00087fe4ff */
[----:B------:R-:W2:Y:S01]  /*0260*/  LDG.E.64.CONSTANT R6, desc[UR4][R6.64] ;  /* 0x0000000406067981 */ /* 0x000ea2000c1e9b00 */
[----:B------:R-:W-:Y:S01]  /*0270*/  BSSY B2, `(.L_x_12) ;  /* 0x000001b000027945 */ /* 0x000fe20003800000 */
[----:B------:R-:W-:Y:S02]  /*0280*/  IMAD.MOV.U32 R11, RZ, RZ, RZ ;  /* 0x000000ffff0b7224 */ /* 0x000fe400078e00ff */
[----:B--2---:R-:W-:-:S07]  /*0290*/  IMAD R5, R6, -0x532fa0eb, RZ ;  /* 0xacd05f1506057824 */ /* 0x004fce00078e02ff */
.L_x_16:
[----:B------:R-:W-:-:S04]  /*02a0*/  LOP3.LUT R14, R5, 0xfffffffe, R10, 0x80, !PT ;  /* 0xfffffffe050e7812 */ /* 0x000fc800078e800a */
[----:B------:R-:W-:-:S04]  /*02b0*/  LEA R12, P0, R14, UR10, 0x3 ;  /* 0x0000000a0e0c7c11 */ /* 0x000fc8000f8018ff */
[----:B------:R-:W-:-:S05]  /*02c0*/  LEA.HI.X R13, R14, UR11, RZ, 0x3, P0 ;  /* 0x0000000b0e0d7c11 */ /* 0x000fca00080f1cff */
[----:B------:R-:W2:Y:S01]  /*02d0*/  LDG.E.64 R4, desc[UR4][R12.64] ;  /* 0x000000040c047981 */ /* 0x000ea2000c1e1b00 */
[----:B------:R-:W-:Y:S05]  /*02e0*/  YIELD ;  /* 0x0000000000007946 */ /* 0x000fea0003800000 */
[----:B------:R-:W-:Y:S01]  /*02f0*/  BSSY.RELIABLE B3, `(.L_x_13) ;  /* 0x000000b000037945 */ /* 0x000fe20003800100 */
[----:B--2---:R-:W-:-:S04]  /*0300*/  ISETP.NE.U32.AND P0, PT, R4, -0x1, PT ;  /* 0xffffffff0400780c */ /* 0x004fc80003f05070 */
[----:B------:R-:W-:-:S13]  /*0310*/  ISETP.NE.AND.EX P0, PT, R5, -0x1, PT, P0 ;  /* 0xffffffff0500780c */ /* 0x000fda0003f05300 */
[----:B------:R-:W-:Y:S05]  /*0320*/  @P0 BRA `(.L_x_14) ;  /* 0x00000000001c0947 */ /* 0x000fea0003800000 */
[----:B------:R-:W-:Y:S02]  /*0330*/  IMAD.MOV.U32 R4, RZ, RZ, -0x1 ;  /* 0xffffffffff047424 */ /* 0x000fe400078e00ff */
[----:B------:R-:W-:-:S06]  /*0340*/  IMAD.MOV.U32 R5, RZ, RZ, -0x1 ;  /* 0xffffffffff057424 */ /* 0x000fcc00078e00ff */
[----:B------:R-:W2:Y:S02]  /*0350*/  ATOMG.E.CAS.64.STRONG.GPU PT, R4, [R12], R4, R6 ;  /* 0x000000040c0473a9 */ /* 0x000ea400001ee506 */
[----:B--2---:R-:W-:-:S04]  /*0360*/  ISETP.NE.U32.AND P0, PT, R4, -0x1, PT ;  /* 0xffffffff0400780c */ /* 0x004fc80003f05070 */
[----:B------:R-:W-:-:S13]  /*0370*/  ISETP.NE.AND.EX P0, PT, R5, -0x1, PT, P0 ;  /* 0xffffffff0500780c */ /* 0x000fda0003f05300 */
[----:B------:R-:W-:Y:S05]  /*0380*/  @!P0 BREAK.RELIABLE B3 ;  /* 0x0000000000038942 */ /* 0x000fea0003800100 */
[----:B------:R-:W-:Y:S05]  /*0390*/  @!P0 BRA `(.L_x_15) ;  /* 0x00000000001c8947 */ /* 0x000fea0003800000 */
.L_x_14:
[----:B------:R-:W-:Y:S05]  /*03a0*/  BSYNC.RELIABLE B3 ;  /* 0x0000000000037941 */ /* 0x000fea0003800100 */
.L_x_13:
[----:B------:R-:W-:Y:S02]  /*03b0*/  VIADD R11, R11, 0x1 ;  /* 0x000000010b0b7836 */ /* 0x000fe40000000000 */
[----:B------:R-:W-:-:S03]  /*03c0*/  VIADD R5, R14, 0x2 ;  /* 0x000000020e057836 */ /* 0x000fc60000000000 */
[----:B------:R-:W-:-:S04]  /*03d0*/  ISETP.GE.U32.AND P0, PT, R11, UR12, PT ;  /* 0x0000000c0b007c0c */ /* 0x000fc8000bf06070 */
[----:B------:R-:W-:-:S13]  /*03e0*/  ISETP.GE.U32.AND.EX P0, PT, RZ, UR13, PT, P0 ;  /* 0x0000000dff007c0c */ /* 0x000fda000bf06100 */
[----:B------:R-:W-:Y:S05]  /*03f0*/  @!P0 BRA `(.L_x_16) ;  /* 0xfffffffc00a88947 */ /* 0x000fea000383ffff */
[----:B------:R-:W-:Y:S05]  /*0400*/  BRA `(.L_x_17) ;  /* 0x0000000000047947 */ /* 0x000fea0003800000 */
.L_x_15:
[----:B------:R0:W-:Y:S02]  /*0410*/  STG.E.64 desc[UR4][R12.64+0x8], R2 ;  /* 0x000008020c007986 */ /* 0x0001e4000c101b04 */
.L_x_17:
[----:B------:R-:W-:Y:S05]  /*0420*/  BSYNC B2 ;  /* 0x0000000000027941 */ /* 0x000fea0003800000 */
.L_x_12:
[----:B0-----:R-:W-:-:S05]  /*0430*/  IADD3 R2, P0, PT, R2, 0x1, RZ ;  /* 0x0000000102027810 */ /* 0x001fca0007f1e0ff */
[----:B------:R-:W-:-:S08]  /*0440*/  IMAD.X R3, RZ, RZ, R3, P0 ;  /* 0x000000ffff037224 */ /* 0x000fd000000e0603 */
.L_x_11:
[----:B------:R-:W-:Y:S05]  /*0450*/  BSYNC B1 ;  /* 0x0000000000017941 */ /* 0x000fea0003800000 */
.L_x_10:
[----:B------:R-:W0:Y:S01]  /*0460*/  LDCU.64 UR6, c[0x0][0x380] ;  /* 0x00007000ff0677ac */ /* 0x000e220008000a00 */
[----:B------:R-:W-:-:S04]  /*0470*/  IMAD.IADD R11, R0, 0x1, R9 ;  /* 0x00000001000b7824 */ /* 0x000fc800078e0209 */
[----:B------:R-:W-:Y:S01]  /*0480*/  IMAD.MOV.U32 R9, RZ, RZ, R11 ;  /* 0x000000ffff097224 */ /* 0x000fe200078e000b */
[----:B0-----:R-:W-:-:S04]  /*0490*/  ISETP.GE.U32.AND P0, PT, R11, UR6, PT ;  /* 0x000000060b007c0c */ /* 0x001fc8000bf06070 */
[----:B------:R-:W-:-:S13]  /*04a0*/  ISETP.GE.U32.AND.EX P0, PT, RZ, UR7, PT, P0 ;  /* 0x00000007ff007c0c */ /* 0x000fda000bf06100 */
[----:B------:R-:W-:Y:S05]  /*04b0*/  @!P0 BRA `(.L_x_18) ;  /* 0xfffffffc00348947 */ /* 0x000fea000383ffff */
[----:B------:R-:W-:Y:S05]  /*04c0*/  BRA `(.L_x_8) ;  /* 0x0000000000387947 */ /* 0x000fea0003800000 */
.L_x_9:
[----:B------:R-:W-:-:S07]  /*04d0*/  CS2R R2, SRZ ;  /* 0x0000000000027805 */ /* 0x000fce000001ff00 */
.L_x_19:
[----:B------:R-:W-:-:S04]  /*04e0*/  LEA R4, P0, R11, UR14, 0x3 ;  /* 0x0000000e0b047c11 */ /* 0x000fc8000f8018ff */
[----:B------:R-:W-:-:S06]  /*04f0*/  LEA.HI.X R5, R11, UR15, R8, 0x3, P0 ;  /* 0x0000000f0b057c11 */ /* 0x000fcc00080f1c08 */
[----:B------:R-:W2:Y:S01]  /*0500*/  LDG.E.64.CONSTANT R4, desc[UR4][R4.64] ;  /* 0x0000000404047981 */ /* 0x000ea2000c1e9b00 */
[----:B------:R-:W-:-:S04]  /*0510*/  IMAD.IADD R11, R0, 0x1, R9 ;  /* 0x00000001000b7824 */ /* 0x000fc800078e0209 */
[----:B------:R-:W-:Y:S01]  /*0520*/  IMAD.MOV.U32 R9, RZ, RZ, R11 ;  /* 0x000000ffff097224 */ /* 0x000fe200078e000b */
[----:B------:R-:W-:Y:S02]  /*0530*/  ISETP.GE.U32.AND P1, PT, R11, UR8, PT ;  /* 0x000000080b007c0c */ /* 0x000fe4000bf26070 */
[----:B--2---:R-:W-:-:S04]  /*0540*/  ISETP.GT.U32.AND P0, PT, R4, 0x1, PT ;  /* 0x000000010400780c */ /* 0x004fc80003f04070 */
[----:B------:R-:W-:-:S04]  /*0550*/  ISETP.GT.AND.EX P0, PT, R5, RZ, PT, P0 ;  /* 0x000000ff0500720c */ /* 0x000fc80003f04300 */
[----:B------:R-:W-:Y:S02]  /*0560*/  SEL R7, RZ, 0x1, !P0 ;  /* 0x00000001ff077807 */ /* 0x000fe40004000000 */
[----:B------:R-:W-:Y:S02]  /*0570*/  ISETP.GE.U32.AND.EX P0, PT, RZ, UR9, PT, P1 ;  /* 0x00000009ff007c0c */ /* 0x000fe4000bf06110 */
[----:B------:R-:W-:-:S05]  /*0580*/  IADD3 R2, P1, PT, R2, R7, RZ ;  /* 0x0000000702027210 */ /* 0x000fca0007f3e0ff */
[----:B------:R-:W-:-:S06]  /*0590*/  IMAD.X R3, RZ, RZ, R3, P1 ;  /* 0x000000ffff037224 */ /* 0x000fcc00008e0603 */
[----:B------:R-:W-:Y:S05]  /*05a0*/  @!P0 BRA `(.L_x_19) ;  /* 0xfffffffc00cc8947 */ /* 0x000fea000383ffff */
.L_x_8:
[----:B------:R-:W-:Y:S05]  /*05b0*/  BSYNC B0 ;  /* 0x0000000000007941 */ /* 0x000fea0003800000 */
.L_x_7:
[----:B------:R-:W0:Y:S02]  /*05c0*/  LDC.64 R4, c[0x0][0x388] ;  /* 0x0000e200ff047b82 */ /* 0x000e240000000a00 */
[----:B0-----:R-:W-:Y:S01]  /*05d0*/  STG.E.64 desc[UR4][R4.64], R2 ;  /* 0x0000000204007986 */ /* 0x001fe2000c101b04 */
[----:B------:R-:W-:Y:S05]  /*05e0*/  EXIT ;  /* 0x000000000000794d */ /* 0x000fea0003800000 */
.L_x_20:
        /* <DEDUP_REMOVED lines=9> */
.L_x_22:


//--------------------- .nv.shared.reserved.0     --------------------------
	.section	.nv.shared.reserved.0,"aw",@nobits
	.weak		__nv_reservedSMEM_offset_0_alias
	.size		__nv_reservedSMEM_offset_0_alias, 0, 64
	.other		__nv_reservedSMEM_offset_0_alias,@"STO_CUDA_RESERVED_SHARED STV_DEFAULT"
__nv_reservedSMEM_offset_0_alias:
	.zero		0
	.zero		64


//--------------------- .nv.constant0.aggregation_kernel --------------------------
	.section	.nv.constant0.aggregation_kernel,"a",@progbits
	.sectionflags	@""
	.align	4
.nv.constant0.aggregation_kernel:
	.zero		944


//--------------------- .nv.constant0.build_pipeline_kernel --------------------------
	.section	.nv.constant0.build_pipeline_kernel,"a",@progbits
	.sectionflags	@""
	.align	4
.nv.constant0.build_pipeline_kernel:
	.zero		944


//--------------------- SYMBOLS --------------------------

	.type		.nv.reservedSmem.offset0,@object
	.size		.nv.reservedSmem.offset0,0x4
